//
// Generated by NVIDIA NVVM Compiler
//
// Compiler Build ID: CL-36424714
// Cuda compilation tools, release 13.0, V13.0.88
// Based on NVVM 20.0.0
//

.version 9.0
.target sm_100
.address_size 64

	// .globl	_Z12matAddKernelPfS_S_ii
.extern .func  (.param .b32 func_retval0) vprintf
(
	.param .b64 vprintf_param_0,
	.param .b64 vprintf_param_1
)
;
.global .align 1 .b8 $str[10] = {105, 100, 120, 32, 61, 32, 37, 100, 10};

.visible .entry _Z12matAddKernelPfS_S_ii(
	.param .u64 .ptr .align 1 _Z12matAddKernelPfS_S_ii_param_0,
	.param .u64 .ptr .align 1 _Z12matAddKernelPfS_S_ii_param_1,
	.param .u64 .ptr .align 1 _Z12matAddKernelPfS_S_ii_param_2,
	.param .u32 _Z12matAddKernelPfS_S_ii_param_3,
	.param .u32 _Z12matAddKernelPfS_S_ii_param_4
)
{
	.local .align 8 .b8 	__local_depot0[8];
	.reg .b64 	%SP;
	.reg .b64 	%SPL;
	.reg .pred 	%p<4>;
	.reg .b32 	%r<16>;
	.reg .b32 	%f<4>;
	.reg .b64 	%rd<15>;

	mov.u64 	%SPL, __local_depot0;
	cvta.local.u64 	%SP, %SPL;
	ld.param.u64 	%rd1, [_Z12matAddKernelPfS_S_ii_param_0];
	ld.param.u64 	%rd2, [_Z12matAddKernelPfS_S_ii_param_1];
	ld.param.u64 	%rd3, [_Z12matAddKernelPfS_S_ii_param_2];
	ld.param.u32 	%r2, [_Z12matAddKernelPfS_S_ii_param_3];
	ld.param.u32 	%r3, [_Z12matAddKernelPfS_S_ii_param_4];
	add.u64 	%rd4, %SP, 0;
	add.u64 	%rd5, %SPL, 0;
	mov.u32 	%r5, %tid.x;
	mov.u32 	%r6, %ntid.x;
	mov.u32 	%r7, %ctaid.x;
	mad.lo.s32 	%r8, %r6, %r7, %r5;
	mov.u32 	%r9, %tid.y;
	mov.u32 	%r10, %ntid.y;
	mov.u32 	%r11, %ctaid.y;
	mad.lo.s32 	%r12, %r10, %r11, %r9;
	mad.lo.s32 	%r1, %r3, %r8, %r12;
	st.local.u32 	[%rd5], %r1;
	mov.u64 	%rd6, $str;
	cvta.global.u64 	%rd7, %rd6;
	{ // callseq 0, 0
	.param .b64 param0;
	st.param.b64 	[param0], %rd7;
	.param .b64 param1;
	st.param.b64 	[param1], %rd4;
	.param .b32 retval0;
	call.uni (retval0), 
	vprintf, 
	(
	param0, 
	param1
	);
	ld.param.b32 	%r14, [retval0];
	} // callseq 0
	setp.ge.s32 	%p1, %r8, %r2;
	setp.ge.s32 	%p2, %r12, %r3;
	or.pred  	%p3, %p1, %p2;
	@%p3 bra 	$L__BB0_2;
	cvta.to.global.u64 	%rd8, %rd1;
	cvta.to.global.u64 	%rd9, %rd2;
	cvta.to.global.u64 	%rd10, %rd3;
	mul.wide.s32 	%rd11, %r1, 4;
	add.s64 	%rd12, %rd8, %rd11;
	ld.global.f32 	%f1, [%rd12];
	add.s64 	%rd13, %rd9, %rd11;
	ld.global.f32 	%f2, [%rd13];
	add.f32 	%f3, %f1, %f2;
	add.s64 	%rd14, %rd10, %rd11;
	st.global.f32 	[%rd14], %f3;
$L__BB0_2:
	ret;

}


// ===== COMPILED SASS (sm_100) =====

	.target	sm_100

	.elftype	@"ET_EXEC"


//--------------------- .note.nv.tkinfo           --------------------------
	.section	.note.nv.tkinfo,"",@"SHT_NOTE"
	.sectionflags	@"SHF_NOTE_NV_TKINFO"
	.tkinfo
        /*0018*/ 	.word	0x00000002
        /*0030*/ 	.string	""
        /*0030*/ 	.string	"ptxas"
        /*0030*/ 	.string	"Cuda compilation tools, release 13.0, V13.0.88"
        /*0030*/ 	.string	"Build cuda_13.0.r13.0/compiler.36424714_0"
        /*0030*/ 	.string	"-arch sm_100 -m 64 "



//--------------------- .note.nv.cuinfo           --------------------------
	.section	.note.nv.cuinfo,"",@"SHT_NOTE"
	.sectionflags	@"SHF_NOTE_NV_CUINFO"
        /*0018*/ 	.short	0x0002
        /*001a*/ 	.short	0x0064
        /*001c*/ 	.short	0x0082
	.zero		2


//--------------------- .nv.info                  --------------------------
	.section	.nv.info,"",@"SHT_CUDA_INFO"
	.align	4


	//----- nvinfo : EIATTR_REGCOUNT
	.align		4
        /*0000*/ 	.byte	0x04, 0x2f
        /*0002*/ 	.short	(.L_2 - .L_1)
	.align		4
.L_1:
        /*0004*/ 	.word	index@(_Z12matAddKernelPfS_S_ii)
        /*0008*/ 	.word	0x00000018


	//----- nvinfo : EIATTR_FRAME_SIZE
	.align		4
.L_2:
        /*000c*/ 	.byte	0x04, 0x11
        /*000e*/ 	.short	(.L_4 - .L_3)
	.align		4
.L_3:
        /*0010*/ 	.word	index@(_Z12matAddKernelPfS_S_ii)
        /*0014*/ 	.word	0x00000008


	//----- nvinfo : EIATTR_MIN_STACK_SIZE
	.align		4
.L_4:
        /*0018*/ 	.byte	0x04, 0x12
        /*001a*/ 	.short	(.L_6 - .L_5)
	.align		4
.L_5:
        /*001c*/ 	.word	index@(_Z12matAddKernelPfS_S_ii)
        /*0020*/ 	.word	0x00000008
.L_6:


//--------------------- .nv.compat                --------------------------
	.section	.nv.compat,"",@"SHT_CUDA_COMPAT_INFO"
	.align	4
        /*0000*/ 	.byte	0x02, 0x09, 0x00, 0x00, 0x02, 0x02, 0x01, 0x00, 0x02, 0x05, 0x05, 0x00, 0x03, 0x07, 0x01, 0x01
        /*0010*/ 	.byte	0x02, 0x03, 0x00, 0x00, 0x02, 0x06, 0x01, 0x00, 0x04, 0x0b, 0x08, 0x00, 0x09, 0x00, 0x00, 0x00
        /*0020*/ 	.byte	0x00, 0x00, 0x00, 0x00


//--------------------- .nv.info._Z12matAddKernelPfS_S_ii --------------------------
	.section	.nv.info._Z12matAddKernelPfS_S_ii,"",@"SHT_CUDA_INFO"
	.sectionflags	@""
	.align	4


	//----- nvinfo : EIATTR_CUDA_API_VERSION
	.align		4
        /*0000*/ 	.byte	0x04, 0x37
        /*0002*/ 	.short	(.L_8 - .L_7)
.L_7:
        /*0004*/ 	.word	0x00000082


	//----- nvinfo : EIATTR_KPARAM_INFO
	.align		4
.L_8:
        /*0008*/ 	.byte	0x04, 0x17
        /*000a*/ 	.short	(.L_10 - .L_9)
.L_9:
        /*000c*/ 	.word	0x00000000
        /*0010*/ 	.short	0x0004
        /*0012*/ 	.short	0x001c
        /*0014*/ 	.byte	0x00, 0xf0, 0x11, 0x00


	//----- nvinfo : EIATTR_KPARAM_INFO
	.align		4
.L_10:
        /*0018*/ 	.byte	0x04, 0x17
        /*001a*/ 	.short	(.L_12 - .L_11)
.L_11:
        /*001c*/ 	.word	0x00000000
        /*0020*/ 	.short	0x0003
        /*0022*/ 	.short	0x0018
        /*0024*/ 	.byte	0x00, 0xf0, 0x11, 0x00


	//----- nvinfo : EIATTR_KPARAM_INFO
	.align		4
.L_12:
        /*0028*/ 	.byte	0x04, 0x17
        /*002a*/ 	.short	(.L_14 - .L_13)
.L_13:
        /*002c*/ 	.word	0x00000000
        /*0030*/ 	.short	0x0002
        /*0032*/ 	.short	0x0010
        /*0034*/ 	.byte	0x00, 0xf5, 0x21, 0x00


	//----- nvinfo : EIATTR_KPARAM_INFO
	.align		4
.L_14:
        /*0038*/ 	.byte	0x04, 0x17
        /*003a*/ 	.short	(.L_16 - .L_15)
.L_15:
        /*003c*/ 	.word	0x00000000
        /*0040*/ 	.short	0x0001
        /*0042*/ 	.short	0x0008
        /*0044*/ 	.byte	0x00, 0xf5, 0x21, 0x00


	//----- nvinfo : EIATTR_KPARAM_INFO
	.align		4
.L_16:
        /*0048*/ 	.byte	0x04, 0x17
        /*004a*/ 	.short	(.L_18 - .L_17)
.L_17:
        /*004c*/ 	.word	0x00000000
        /*0050*/ 	.short	0x0000
        /*0052*/ 	.short	0x0000
        /*0054*/ 	.byte	0x00, 0xf5, 0x21, 0x00


	//----- nvinfo : EIATTR_SPARSE_MMA_MASK
	.align		4
.L_18:
        /*0058*/ 	.byte	0x03, 0x50
        /*005a*/ 	.short	0x0000


	//----- nvinfo : EIATTR_MAXREG_COUNT
	.align		4
        /*005c*/ 	.byte	0x03, 0x1b
        /*005e*/ 	.short	0x00ff


	//----- nvinfo : EIATTR_EXTERNS
	.align		4
        /*0060*/ 	.byte	0x04, 0x0f
        /*0062*/ 	.short	(.L_20 - .L_19)


	//   ....[0]....
	.align		4
.L_19:
        /*0064*/ 	.word	index@(vprintf)


	//----- nvinfo : EIATTR_MERCURY_ISA_VERSION
	.align		4
.L_20:
        /*0068*/ 	.byte	0x03, 0x5f
        /*006a*/ 	.short	0x0101


	//----- nvinfo : EIATTR_VRC_CTA_INIT_COUNT
	.align		4
        /*006c*/ 	.byte	0x02, 0x4a
	.zero		1
	.zero		1


	//----- nvinfo : EIATTR_SYSCALL_OFFSETS
	.align		4
        /*0070*/ 	.byte	0x04, 0x46
        /*0072*/ 	.short	(.L_22 - .L_21)


	//   ....[0]....
.L_21:
        /*0074*/ 	.word	0x00000170


	//----- nvinfo : EIATTR_EXIT_INSTR_OFFSETS
	.align		4
.L_22:
        /*0078*/ 	.byte	0x04, 0x1c
        /*007a*/ 	.short	(.L_24 - .L_23)


	//   ....[0]....
.L_23:
        /*007c*/ 	.word	0x000001b0


	//   ....[1]....
        /*0080*/ 	.word	0x00000270


	//----- nvinfo : EIATTR_CRS_STACK_SIZE
	.align		4
.L_24:
        /*0084*/ 	.byte	0x04, 0x1e
        /*0086*/ 	.short	(.L_26 - .L_25)
.L_25:
        /*0088*/ 	.word	0x00000000


	//----- nvinfo : EIATTR_CBANK_PARAM_SIZE
	.align		4
.L_26:
        /*008c*/ 	.byte	0x03, 0x19
        /*008e*/ 	.short	0x0020


	//----- nvinfo : EIATTR_PARAM_CBANK
	.align		4
        /*0090*/ 	.byte	0x04, 0x0a
        /*0092*/ 	.short	(.L_28 - .L_27)
	.align		4
.L_27:
        /*0094*/ 	.word	index@(.nv.constant0._Z12matAddKernelPfS_S_ii)
        /*0098*/ 	.short	0x0380
        /*009a*/ 	.short	0x0020


	//----- nvinfo : EIATTR_SW_WAR
	.align		4
.L_28:
        /*009c*/ 	.byte	0x04, 0x36
        /*009e*/ 	.short	(.L_30 - .L_29)
.L_29:
        /*00a0*/ 	.word	0x00000008
.L_30:


//--------------------- .nv.callgraph             --------------------------
	.section	.nv.callgraph,"",@"SHT_CUDA_CALLGRAPH"
	.align	4
	.sectionentsize	8
	.align		4
        /*0000*/ 	.word	0x00000000
	.align		4
        /*0004*/ 	.word	0xffffffff
	.align		4
        /*0008*/ 	.word	index@(_Z12matAddKernelPfS_S_ii)
	.align		4
        /*000c*/ 	.word	index@(vprintf)
	.align		4
        /*0010*/ 	.word	0x00000000
	.align		4
        /*0014*/ 	.word	0xfffffffe
	.align		4
        /*0018*/ 	.word	0x00000000
	.align		4
        /*001c*/ 	.word	0xfffffffd
	.align		4
        /*0020*/ 	.word	0x00000000
	.align		4
        /*0024*/ 	.word	0xfffffffc


//--------------------- .nv.constant4             --------------------------
	.section	.nv.constant4,"a",@progbits
	.align	8
	.align		8
.nv.constant4:
        /*0000*/ 	.dword	vprintf
	.align		8
        /*0008*/ 	.dword	$str


//--------------------- .text._Z12matAddKernelPfS_S_ii --------------------------
	.section	.text._Z12matAddKernelPfS_S_ii,"ax",@progbits
	.align	128
        .global         _Z12matAddKernelPfS_S_ii
        .type           _Z12matAddKernelPfS_S_ii,@function
        .size           _Z12matAddKernelPfS_S_ii,(.L_x_2 - _Z12matAddKernelPfS_S_ii)
        .other          _Z12matAddKernelPfS_S_ii,@"STO_CUDA_ENTRY STV_DEFAULT"
_Z12matAddKernelPfS_S_ii:
.text._Z12matAddKernelPfS_S_ii:
[----:B------:R-:W0:Y:S01]  /*0000*/  LDC R1, c[0x0][0x37c] ;  /* 0x0000df00ff017b82 */ /* 0x000e220000000800 */
[----:B------:R-:W1:Y:S01]  /*0010*/  S2R R16, SR_TID.X ;  /* 0x0000000000107919 */ /* 0x000e620000002100 */
[----:B------:R-:W2:Y:S01]  /*0020*/  LDCU UR5, c[0x0][0x2fc] ;  /* 0x00005f80ff0577ac */ /* 0x000ea20008000800 */
[----:B0-----:R-:W-:Y:S01]  /*0030*/  IADD3 R1, PT, PT, R1, -0x8, RZ ;  /* 0xfffffff801017810 */ /* 0x001fe20007ffe0ff */
[----:B------:R-:W1:Y:S01]  /*0040*/  S2R R3, SR_CTAID.X ;  /* 0x0000000000037919 */ /* 0x000e620000002500 */
[----:B------:R-:W1:Y:S01]  /*0050*/  LDCU UR4, c[0x0][0x360] ;  /* 0x00006c00ff0477ac */ /* 0x000e620008000800 */
[----:B------:R-:W0:Y:S01]  /*0060*/  S2R R17, SR_TID.Y ;  /* 0x0000000000117919 */ /* 0x000e220000002200 */
[----:B------:R-:W0:Y:S01]  /*0070*/  LDCU UR6, c[0x0][0x364] ;  /* 0x00006c80ff0677ac */ /* 0x000e220008000800 */
[----:B------:R-:W0:Y:S01]  /*0080*/  S2R R0, SR_CTAID.Y ;  /* 0x0000000000007919 */ /* 0x000e220000002600 */
[----:B------:R-:W3:Y:S01]  /*0090*/  LDCU UR7, c[0x0][0x39c] ;  /* 0x00007380ff0777ac */ /* 0x000ee20008000800 */
[----:B-1----:R-:W-:Y:S01]  /*00a0*/  IMAD R16, R3, UR4, R16 ;  /* 0x0000000403107c24 */ /* 0x002fe2000f8e0210 */
[----:B------:R-:W1:Y:S01]  /*00b0*/  LDCU UR4, c[0x0][0x2f8] ;  /* 0x00005f00ff0477ac */ /* 0x000e620008000800 */
[----:B0-----:R-:W-:Y:S01]  /*00c0*/  IMAD R17, R0, UR6, R17 ;  /* 0x0000000600117c24 */ /* 0x001fe2000f8e0211 */
[----:B------:R-:W-:-:S03]  /*00d0*/  MOV R0, 0x0 ;  /* 0x0000000000007802 */ /* 0x000fc60000000f00 */
[----:B---3--:R-:W-:Y:S01]  /*00e0*/  IMAD R2, R16, UR7, R17 ;  /* 0x0000000710027c24 */ /* 0x008fe2000f8e0211 */
[----:B------:R0:W3:Y:S01]  /*00f0*/  LDC.64 R8, c[0x4][R0] ;  /* 0x0100000000087b82 */ /* 0x0000e20000000a00 */
[----:B------:R-:W4:Y:S03]  /*0100*/  LDCU.64 UR6, c[0x4][0x8] ;  /* 0x01000100ff0677ac */ /* 0x000f260008000a00 */
[----:B------:R0:W-:Y:S01]  /*0110*/  STL [R1], R2 ;  /* 0x0000000201007387 */ /* 0x0001e20000100800 */
[----:B-1----:R-:W-:-:S04]  /*0120*/  IADD3 R6, P0, PT, R1, UR4, RZ ;  /* 0x0000000401067c10 */ /* 0x002fc8000ff1e0ff */
[----:B--2---:R-:W-:Y:S02]  /*0130*/  IADD3.X R7, PT, PT, RZ, UR5, RZ, P0, !PT ;  /* 0x00000005ff077c10 */ /* 0x004fe400087fe4ff */
[----:B----4-:R-:W-:Y:S02]  /*0140*/  MOV R4, UR6 ;  /* 0x0000000600047c02 */ /* 0x010fe40008000f00 */
[----:B0-----:R-:W-:-:S07]  /*0150*/  MOV R5, UR7 ;  /* 0x0000000700057c02 */ /* 0x001fce0008000f00 */
[----:B------:R-:W-:-:S07]  /*0160*/  LEPC R20, `(.L_x_0) ;  /* 0x000000001014794e */ /* 0x000fce0000000000 */
[----:B---3--:R-:W-:Y:S05]  /*0170*/  CALL.ABS.NOINC R8 ;  /* 0x0000000008007343 */ /* 0x008fea0003c00000 */
.L_x_0:
[----:B------:R-:W0:Y:S02]  /*0180*/  LDCU.64 UR4, c[0x0][0x398] ;  /* 0x00007300ff0477ac */ /* 0x000e240008000a00 */
[----:B0-----:R-:W-:-:S04]  /*0190*/  ISETP.GE.AND P0, PT, R17, UR5, PT ;  /* 0x0000000511007c0c */ /* 0x001fc8000bf06270 */
[----:B------:R-:W-:-:S13]  /*01a0*/  ISETP.GE.OR P0, PT, R16, UR4, P0 ;  /* 0x0000000410007c0c */ /* 0x000fda0008706670 */
[----:B------:R-:W-:Y:S05]  /*01b0*/  @P0 EXIT ;  /* 0x000000000000094d */ /* 0x000fea0003800000 */
[----:B------:R-:W0:Y:S01]  /*01c0*/  LDC.64 R4, c[0x0][0x380] ;  /* 0x0000e000ff047b82 */ /* 0x000e220000000a00 */
[----:B------:R-:W1:Y:S07]  /*01d0*/  LDCU.64 UR4, c[0x0][0x358] ;  /* 0x00006b00ff0477ac */ /* 0x000e6e0008000a00 */
[----:B------:R-:W2:Y:S08]  /*01e0*/  LDC.64 R6, c[0x0][0x388] ;  /* 0x0000e200ff067b82 */ /* 0x000eb00000000a00 */
[----:B------:R-:W3:Y:S01]  /*01f0*/  LDC.64 R8, c[0x0][0x390] ;  /* 0x0000e400ff087b82 */ /* 0x000ee20000000a00 */
[----:B0-----:R-:W-:-:S06]  /*0200*/  IMAD.WIDE R4, R2, 0x4, R4 ;  /* 0x0000000402047825 */ /* 0x001fcc00078e0204 */
[----:B-1----:R-:W4:Y:S01]  /*0210*/  LDG.E R4, desc[UR4][R4.64] ;  /* 0x0000000404047981 */ /* 0x002f22000c1e1900 */
[----:B--2---:R-:W-:-:S06]  /*0220*/  IMAD.WIDE R6, R2, 0x4, R6 ;  /* 0x0000000402067825 */ /* 0x004fcc00078e0206 */
[----:B------:R-:W4:Y:S01]  /*0230*/  LDG.E R7, desc[UR4][R6.64] ;  /* 0x0000000406077981 */ /* 0x000f22000c1e1900 */
[----:B---3--:R-:W-:-:S04]  /*0240*/  IMAD.WIDE R2, R2, 0x4, R8 ;  /* 0x0000000402027825 */ /* 0x008fc800078e0208 */
[----:B----4-:R-:W-:-:S05]  /*0250*/  FADD R9, R4, R7 ;  /* 0x0000000704097221 */ /* 0x010fca0000000000 */
[----:B------:R-:W-:Y:S01]  /*0260*/  STG.E desc[UR4][R2.64], R9 ;  /* 0x0000000902007986 */ /* 0x000fe2000c101904 */
[----:B------:R-:W-:Y:S05]  /*0270*/  EXIT ;  /* 0x000000000000794d */ /* 0x000fea0003800000 */
.L_x_1:
[----:B------:R-:W-:-:S00]  /*0280*/  BRA `(.L_x_1) ;  /* 0xfffffffc00fc7947 */ /* 0x000fc0000383ffff */
[----:B------:R-:W-:-:S00]  /*0290*/  NOP ;  /* 0x0000000000007918 */ /* 0x000fc00000000000 */
        /* <DEDUP_REMOVED lines=14> */
.L_x_2:


//--------------------- .nv.global.init           --------------------------
	.section	.nv.global.init,"aw",@progbits
.nv.global.init:
	.type		$str,@object
	.size		$str,(.L_0 - $str)
$str:
        /*0000*/ 	.byte	0x69, 0x64, 0x78, 0x20, 0x3d, 0x20, 0x25, 0x64, 0x0a, 0x00
.L_0:


//--------------------- .nv.shared.reserved.0     --------------------------
	.section	.nv.shared.reserved.0,"aw",@nobits
	.weak		__nv_reservedSMEM_offset_0_alias
	.size		__nv_reservedSMEM_offset_0_alias, 0, 64
	.other		__nv_reservedSMEM_offset_0_alias,@"STO_CUDA_RESERVED_SHARED STV_DEFAULT"
__nv_reservedSMEM_offset_0_alias:
	.zero		0
	.zero		64


//--------------------- .nv.constant0._Z12matAddKernelPfS_S_ii --------------------------
	.section	.nv.constant0._Z12matAddKernelPfS_S_ii,"a",@progbits
	.sectionflags	@""
	.align	4
.nv.constant0._Z12matAddKernelPfS_S_ii:
	.zero		928


//--------------------- SYMBOLS --------------------------

	.type		.nv.reservedSmem.offset0,@object
	.size		.nv.reservedSmem.offset0,0x4
	.type		vprintf,@function
